//
// Generated by NVIDIA NVVM Compiler
//
// Compiler Build ID: CL-36424714
// Cuda compilation tools, release 13.0, V13.0.88
// Based on NVVM 20.0.0
//

.version 9.0
.target sm_100
.address_size 64

	// .globl	_Z18tiledConvolution1DPfS_S_ii

.visible .entry _Z18tiledConvolution1DPfS_S_ii(
	.param .u64 .ptr .align 1 _Z18tiledConvolution1DPfS_S_ii_param_0,
	.param .u64 .ptr .align 1 _Z18tiledConvolution1DPfS_S_ii_param_1,
	.param .u64 .ptr .align 1 _Z18tiledConvolution1DPfS_S_ii_param_2,
	.param .u32 _Z18tiledConvolution1DPfS_S_ii_param_3,
	.param .u32 _Z18tiledConvolution1DPfS_S_ii_param_4
)
{
	.reg .pred 	%p<56>;
	.reg .b32 	%r<41>;
	.reg .b32 	%f<96>;
	.reg .b64 	%rd<47>;

	ld.param.u64 	%rd7, [_Z18tiledConvolution1DPfS_S_ii_param_0];
	ld.param.u64 	%rd8, [_Z18tiledConvolution1DPfS_S_ii_param_1];
	ld.param.u64 	%rd6, [_Z18tiledConvolution1DPfS_S_ii_param_2];
	ld.param.u32 	%r28, [_Z18tiledConvolution1DPfS_S_ii_param_3];
	ld.param.u32 	%r29, [_Z18tiledConvolution1DPfS_S_ii_param_4];
	cvta.to.global.u64 	%rd1, %rd8;
	cvta.to.global.u64 	%rd2, %rd7;
	mov.u32 	%r30, %tid.x;
	mov.u32 	%r31, %ctaid.x;
	mov.u32 	%r32, %ntid.x;
	mad.lo.s32 	%r1, %r31, %r32, %r30;
	setp.ge.s32 	%p1, %r1, %r28;
	@%p1 bra 	$L__BB0_43;
	setp.lt.s32 	%p2, %r29, 1;
	mov.f32 	%f75, 0f00000000;
	@%p2 bra 	$L__BB0_42;
	shr.u32 	%r34, %r29, 1;
	sub.s32 	%r2, %r1, %r34;
	and.b32  	%r3, %r29, 7;
	setp.lt.u32 	%p3, %r29, 8;
	mov.f32 	%f75, 0f00000000;
	mov.b32 	%r39, 0;
	@%p3 bra 	$L__BB0_21;
	and.b32  	%r39, %r29, 2147483640;
	mov.f32 	%f75, 0f00000000;
	mov.b32 	%r37, 0;
$L__BB0_4:
	.pragma "nounroll";
	add.s32 	%r6, %r2, %r37;
	setp.lt.s32 	%p4, %r6, 0;
	setp.ge.s32 	%p5, %r6, %r28;
	mul.wide.u32 	%rd9, %r37, 4;
	add.s64 	%rd3, %rd1, %rd9;
	or.pred  	%p6, %p4, %p5;
	@%p6 bra 	$L__BB0_6;
	mul.wide.u32 	%rd10, %r6, 4;
	add.s64 	%rd11, %rd2, %rd10;
	ld.global.f32 	%f42, [%rd11];
	ld.global.f32 	%f43, [%rd3];
	fma.rn.f32 	%f75, %f42, %f43, %f75;
$L__BB0_6:
	add.s32 	%r7, %r6, 1;
	setp.lt.s32 	%p7, %r7, 0;
	setp.ge.s32 	%p8, %r7, %r28;
	or.pred  	%p9, %p7, %p8;
	@%p9 bra 	$L__BB0_8;
	mul.wide.u32 	%rd12, %r7, 4;
	add.s64 	%rd13, %rd2, %rd12;
	ld.global.f32 	%f44, [%rd13];
	ld.global.f32 	%f45, [%rd3+4];
	fma.rn.f32 	%f75, %f44, %f45, %f75;
$L__BB0_8:
	add.s32 	%r8, %r6, 2;
	setp.lt.s32 	%p10, %r8, 0;
	setp.ge.s32 	%p11, %r8, %r28;
	or.pred  	%p12, %p10, %p11;
	@%p12 bra 	$L__BB0_10;
	mul.wide.u32 	%rd14, %r8, 4;
	add.s64 	%rd15, %rd2, %rd14;
	ld.global.f32 	%f46, [%rd15];
	ld.global.f32 	%f47, [%rd3+8];
	fma.rn.f32 	%f75, %f46, %f47, %f75;
$L__BB0_10:
	add.s32 	%r9, %r6, 3;
	setp.lt.s32 	%p13, %r9, 0;
	setp.ge.s32 	%p14, %r9, %r28;
	or.pred  	%p15, %p13, %p14;
	@%p15 bra 	$L__BB0_12;
	mul.wide.u32 	%rd16, %r9, 4;
	add.s64 	%rd17, %rd2, %rd16;
	ld.global.f32 	%f48, [%rd17];
	ld.global.f32 	%f49, [%rd3+12];
	fma.rn.f32 	%f75, %f48, %f49, %f75;
$L__BB0_12:
	add.s32 	%r10, %r6, 4;
	setp.lt.s32 	%p16, %r10, 0;
	setp.ge.s32 	%p17, %r10, %r28;
	or.pred  	%p18, %p16, %p17;
	@%p18 bra 	$L__BB0_14;
	mul.wide.u32 	%rd18, %r10, 4;
	add.s64 	%rd19, %rd2, %rd18;
	ld.global.f32 	%f50, [%rd19];
	ld.global.f32 	%f51, [%rd3+16];
	fma.rn.f32 	%f75, %f50, %f51, %f75;
$L__BB0_14:
	add.s32 	%r11, %r6, 5;
	setp.lt.s32 	%p19, %r11, 0;
	setp.ge.s32 	%p20, %r11, %r28;
	or.pred  	%p21, %p19, %p20;
	@%p21 bra 	$L__BB0_16;
	mul.wide.u32 	%rd20, %r11, 4;
	add.s64 	%rd21, %rd2, %rd20;
	ld.global.f32 	%f52, [%rd21];
	ld.global.f32 	%f53, [%rd3+20];
	fma.rn.f32 	%f75, %f52, %f53, %f75;
$L__BB0_16:
	add.s32 	%r12, %r6, 6;
	setp.lt.s32 	%p22, %r12, 0;
	setp.ge.s32 	%p23, %r12, %r28;
	or.pred  	%p24, %p22, %p23;
	@%p24 bra 	$L__BB0_18;
	mul.wide.u32 	%rd22, %r12, 4;
	add.s64 	%rd23, %rd2, %rd22;
	ld.global.f32 	%f54, [%rd23];
	ld.global.f32 	%f55, [%rd3+24];
	fma.rn.f32 	%f75, %f54, %f55, %f75;
$L__BB0_18:
	add.s32 	%r13, %r6, 7;
	setp.lt.s32 	%p25, %r13, 0;
	setp.ge.s32 	%p26, %r13, %r28;
	or.pred  	%p27, %p25, %p26;
	@%p27 bra 	$L__BB0_20;
	mul.wide.u32 	%rd24, %r13, 4;
	add.s64 	%rd25, %rd2, %rd24;
	ld.global.f32 	%f56, [%rd25];
	ld.global.f32 	%f57, [%rd3+28];
	fma.rn.f32 	%f75, %f56, %f57, %f75;
$L__BB0_20:
	add.s32 	%r37, %r37, 8;
	setp.ne.s32 	%p28, %r37, %r39;
	@%p28 bra 	$L__BB0_4;
$L__BB0_21:
	setp.eq.s32 	%p29, %r3, 0;
	@%p29 bra 	$L__BB0_42;
	and.b32  	%r16, %r29, 3;
	setp.lt.u32 	%p30, %r3, 4;
	@%p30 bra 	$L__BB0_32;
	add.s32 	%r17, %r2, %r39;
	setp.lt.s32 	%p31, %r17, 0;
	setp.ge.s32 	%p32, %r17, %r28;
	mul.wide.u32 	%rd26, %r39, 4;
	add.s64 	%rd4, %rd1, %rd26;
	or.pred  	%p33, %p31, %p32;
	@%p33 bra 	$L__BB0_25;
	mul.wide.u32 	%rd27, %r17, 4;
	add.s64 	%rd28, %rd2, %rd27;
	ld.global.f32 	%f59, [%rd28];
	ld.global.f32 	%f60, [%rd4];
	fma.rn.f32 	%f75, %f59, %f60, %f75;
$L__BB0_25:
	add.s32 	%r18, %r17, 1;
	setp.lt.s32 	%p34, %r18, 0;
	setp.ge.s32 	%p35, %r18, %r28;
	or.pred  	%p36, %p34, %p35;
	@%p36 bra 	$L__BB0_27;
	mul.wide.u32 	%rd29, %r18, 4;
	add.s64 	%rd30, %rd2, %rd29;
	ld.global.f32 	%f61, [%rd30];
	ld.global.f32 	%f62, [%rd4+4];
	fma.rn.f32 	%f75, %f61, %f62, %f75;
$L__BB0_27:
	add.s32 	%r19, %r17, 2;
	setp.lt.s32 	%p37, %r19, 0;
	setp.ge.s32 	%p38, %r19, %r28;
	or.pred  	%p39, %p37, %p38;
	@%p39 bra 	$L__BB0_29;
	mul.wide.u32 	%rd31, %r19, 4;
	add.s64 	%rd32, %rd2, %rd31;
	ld.global.f32 	%f63, [%rd32];
	ld.global.f32 	%f64, [%rd4+8];
	fma.rn.f32 	%f75, %f63, %f64, %f75;
$L__BB0_29:
	add.s32 	%r20, %r17, 3;
	setp.lt.s32 	%p40, %r20, 0;
	setp.ge.s32 	%p41, %r20, %r28;
	or.pred  	%p42, %p40, %p41;
	@%p42 bra 	$L__BB0_31;
	mul.wide.u32 	%rd33, %r20, 4;
	add.s64 	%rd34, %rd2, %rd33;
	ld.global.f32 	%f65, [%rd34];
	ld.global.f32 	%f66, [%rd4+12];
	fma.rn.f32 	%f75, %f65, %f66, %f75;
$L__BB0_31:
	add.s32 	%r39, %r39, 4;
$L__BB0_32:
	setp.eq.s32 	%p43, %r16, 0;
	@%p43 bra 	$L__BB0_42;
	setp.eq.s32 	%p44, %r16, 1;
	@%p44 bra 	$L__BB0_39;
	add.s32 	%r23, %r2, %r39;
	setp.lt.s32 	%p45, %r23, 0;
	setp.ge.s32 	%p46, %r23, %r28;
	mul.wide.u32 	%rd35, %r39, 4;
	add.s64 	%rd5, %rd1, %rd35;
	or.pred  	%p47, %p45, %p46;
	@%p47 bra 	$L__BB0_36;
	mul.wide.u32 	%rd36, %r23, 4;
	add.s64 	%rd37, %rd2, %rd36;
	ld.global.f32 	%f68, [%rd37];
	ld.global.f32 	%f69, [%rd5];
	fma.rn.f32 	%f75, %f68, %f69, %f75;
$L__BB0_36:
	add.s32 	%r24, %r23, 1;
	setp.lt.s32 	%p48, %r24, 0;
	setp.ge.s32 	%p49, %r24, %r28;
	or.pred  	%p50, %p48, %p49;
	@%p50 bra 	$L__BB0_38;
	mul.wide.u32 	%rd38, %r24, 4;
	add.s64 	%rd39, %rd2, %rd38;
	ld.global.f32 	%f70, [%rd39];
	ld.global.f32 	%f71, [%rd5+4];
	fma.rn.f32 	%f75, %f70, %f71, %f75;
$L__BB0_38:
	add.s32 	%r39, %r39, 2;
$L__BB0_39:
	and.b32  	%r36, %r29, 1;
	setp.eq.b32 	%p51, %r36, 1;
	not.pred 	%p52, %p51;
	@%p52 bra 	$L__BB0_42;
	add.s32 	%r27, %r2, %r39;
	setp.lt.s32 	%p53, %r27, 0;
	setp.ge.s32 	%p54, %r27, %r28;
	or.pred  	%p55, %p53, %p54;
	@%p55 bra 	$L__BB0_42;
	mul.wide.u32 	%rd40, %r27, 4;
	add.s64 	%rd41, %rd2, %rd40;
	ld.global.f32 	%f72, [%rd41];
	mul.wide.u32 	%rd42, %r39, 4;
	add.s64 	%rd43, %rd1, %rd42;
	ld.global.f32 	%f73, [%rd43];
	fma.rn.f32 	%f75, %f72, %f73, %f75;
$L__BB0_42:
	cvta.to.global.u64 	%rd44, %rd6;
	mul.wide.s32 	%rd45, %r1, 4;
	add.s64 	%rd46, %rd44, %rd45;
	st.global.f32 	[%rd46], %f75;
$L__BB0_43:
	ret;

}


// ===== COMPILED SASS (sm_100) =====

	.target	sm_100

	.elftype	@"ET_EXEC"


//--------------------- .note.nv.tkinfo           --------------------------
	.section	.note.nv.tkinfo,"",@"SHT_NOTE"
	.sectionflags	@"SHF_NOTE_NV_TKINFO"
	.tkinfo
        /*0018*/ 	.word	0x00000002
        /*0030*/ 	.string	""
        /*0030*/ 	.string	"ptxas"
        /*0030*/ 	.string	"Cuda compilation tools, release 13.0, V13.0.88"
        /*0030*/ 	.string	"Build cuda_13.0.r13.0/compiler.36424714_0"
        /*0030*/ 	.string	"-arch sm_100 -m 64 "



//--------------------- .note.nv.cuinfo           --------------------------
	.section	.note.nv.cuinfo,"",@"SHT_NOTE"
	.sectionflags	@"SHF_NOTE_NV_CUINFO"
        /*0018*/ 	.short	0x0002
        /*001a*/ 	.short	0x0064
        /*001c*/ 	.short	0x0082
	.zero		2


//--------------------- .nv.info                  --------------------------
	.section	.nv.info,"",@"SHT_CUDA_INFO"
	.align	4


	//----- nvinfo : EIATTR_REGCOUNT
	.align		4
        /*0000*/ 	.byte	0x04, 0x2f
        /*0002*/ 	.short	(.L_1 - .L_0)
	.align		4
.L_0:
        /*0004*/ 	.word	index@(_Z18tiledConvolution1DPfS_S_ii)
        /*0008*/ 	.word	0x00000020


	//----- nvinfo : EIATTR_FRAME_SIZE
	.align		4
.L_1:
        /*000c*/ 	.byte	0x04, 0x11
        /*000e*/ 	.short	(.L_3 - .L_2)
	.align		4
.L_2:
        /*0010*/ 	.word	index@(_Z18tiledConvolution1DPfS_S_ii)
        /*0014*/ 	.word	0x00000000


	//----- nvinfo : EIATTR_MIN_STACK_SIZE
	.align		4
.L_3:
        /*0018*/ 	.byte	0x04, 0x12
        /*001a*/ 	.short	(.L_5 - .L_4)
	.align		4
.L_4:
        /*001c*/ 	.word	index@(_Z18tiledConvolution1DPfS_S_ii)
        /*0020*/ 	.word	0x00000000
.L_5:


//--------------------- .nv.compat                --------------------------
	.section	.nv.compat,"",@"SHT_CUDA_COMPAT_INFO"
	.align	4
        /*0000*/ 	.byte	0x02, 0x09, 0x00, 0x00, 0x02, 0x02, 0x01, 0x00, 0x02, 0x05, 0x05, 0x00, 0x03, 0x07, 0x01, 0x01
        /*0010*/ 	.byte	0x02, 0x03, 0x00, 0x00, 0x02, 0x06, 0x01, 0x00, 0x04, 0x0b, 0x08, 0x00, 0x09, 0x00, 0x00, 0x00
        /*0020*/ 	.byte	0x00, 0x00, 0x00, 0x00


//--------------------- .nv.info._Z18tiledConvolution1DPfS_S_ii --------------------------
	.section	.nv.info._Z18tiledConvolution1DPfS_S_ii,"",@"SHT_CUDA_INFO"
	.sectionflags	@""
	.align	4


	//----- nvinfo : EIATTR_CUDA_API_VERSION
	.align		4
        /*0000*/ 	.byte	0x04, 0x37
        /*0002*/ 	.short	(.L_7 - .L_6)
.L_6:
        /*0004*/ 	.word	0x00000082


	//----- nvinfo : EIATTR_KPARAM_INFO
	.align		4
.L_7:
        /*0008*/ 	.byte	0x04, 0x17
        /*000a*/ 	.short	(.L_9 - .L_8)
.L_8:
        /*000c*/ 	.word	0x00000000
        /*0010*/ 	.short	0x0004
        /*0012*/ 	.short	0x001c
        /*0014*/ 	.byte	0x00, 0xf0, 0x11, 0x00


	//----- nvinfo : EIATTR_KPARAM_INFO
	.align		4
.L_9:
        /*0018*/ 	.byte	0x04, 0x17
        /*001a*/ 	.short	(.L_11 - .L_10)
.L_10:
        /*001c*/ 	.word	0x00000000
        /*0020*/ 	.short	0x0003
        /*0022*/ 	.short	0x0018
        /*0024*/ 	.byte	0x00, 0xf0, 0x11, 0x00


	//----- nvinfo : EIATTR_KPARAM_INFO
	.align		4
.L_11:
        /*0028*/ 	.byte	0x04, 0x17
        /*002a*/ 	.short	(.L_13 - .L_12)
.L_12:
        /*002c*/ 	.word	0x00000000
        /*0030*/ 	.short	0x0002
        /*0032*/ 	.short	0x0010
        /*0034*/ 	.byte	0x00, 0xf5, 0x21, 0x00


	//----- nvinfo : EIATTR_KPARAM_INFO
	.align		4
.L_13:
        /*0038*/ 	.byte	0x04, 0x17
        /*003a*/ 	.short	(.L_15 - .L_14)
.L_14:
        /*003c*/ 	.word	0x00000000
        /*0040*/ 	.short	0x0001
        /*0042*/ 	.short	0x0008
        /*0044*/ 	.byte	0x00, 0xf5, 0x21, 0x00


	//----- nvinfo : EIATTR_KPARAM_INFO
	.align		4
.L_15:
        /*0048*/ 	.byte	0x04, 0x17
        /*004a*/ 	.short	(.L_17 - .L_16)
.L_16:
        /*004c*/ 	.word	0x00000000
        /*0050*/ 	.short	0x0000
        /*0052*/ 	.short	0x0000
        /*0054*/ 	.byte	0x00, 0xf5, 0x21, 0x00


	//----- nvinfo : EIATTR_SPARSE_MMA_MASK
	.align		4
.L_17:
        /*0058*/ 	.byte	0x03, 0x50
        /*005a*/ 	.short	0x0000


	//----- nvinfo : EIATTR_MAXREG_COUNT
	.align		4
        /*005c*/ 	.byte	0x03, 0x1b
        /*005e*/ 	.short	0x00ff


	//----- nvinfo : EIATTR_MERCURY_ISA_VERSION
	.align		4
        /*0060*/ 	.byte	0x03, 0x5f
        /*0062*/ 	.short	0x0101


	//----- nvinfo : EIATTR_VRC_CTA_INIT_COUNT
	.align		4
        /*0064*/ 	.byte	0x02, 0x4a
	.zero		1
	.zero		1


	//----- nvinfo : EIATTR_EXIT_INSTR_OFFSETS
	.align		4
        /*0068*/ 	.byte	0x04, 0x1c
        /*006a*/ 	.short	(.L_19 - .L_18)


	//   ....[0]....
.L_18:
        /*006c*/ 	.word	0x00000070


	//   ....[1]....
        /*0070*/ 	.word	0x00000b10


	//----- nvinfo : EIATTR_CRS_STACK_SIZE
	.align		4
.L_19:
        /*0074*/ 	.byte	0x04, 0x1e
        /*0076*/ 	.short	(.L_21 - .L_20)
.L_20:
        /*0078*/ 	.word	0x00000000


	//----- nvinfo : EIATTR_CBANK_PARAM_SIZE
	.align		4
.L_21:
        /*007c*/ 	.byte	0x03, 0x19
        /*007e*/ 	.short	0x0020


	//----- nvinfo : EIATTR_PARAM_CBANK
	.align		4
        /*0080*/ 	.byte	0x04, 0x0a
        /*0082*/ 	.short	(.L_23 - .L_22)
	.align		4
.L_22:
        /*0084*/ 	.word	index@(.nv.constant0._Z18tiledConvolution1DPfS_S_ii)
        /*0088*/ 	.short	0x0380
        /*008a*/ 	.short	0x0020


	//----- nvinfo : EIATTR_SW_WAR
	.align		4
.L_23:
        /*008c*/ 	.byte	0x04, 0x36
        /*008e*/ 	.short	(.L_25 - .L_24)
.L_24:
        /*0090*/ 	.word	0x00000008
.L_25:


//--------------------- .nv.callgraph             --------------------------
	.section	.nv.callgraph,"",@"SHT_CUDA_CALLGRAPH"
	.align	4
	.sectionentsize	8
	.align		4
        /*0000*/ 	.word	0x00000000
	.align		4
        /*0004*/ 	.word	0xffffffff
	.align		4
        /*0008*/ 	.word	0x00000000
	.align		4
        /*000c*/ 	.word	0xfffffffe
	.align		4
        /*0010*/ 	.word	0x00000000
	.align		4
        /*0014*/ 	.word	0xfffffffd
	.align		4
        /*0018*/ 	.word	0x00000000
	.align		4
        /*001c*/ 	.word	0xfffffffc


//--------------------- .text._Z18tiledConvolution1DPfS_S_ii --------------------------
	.section	.text._Z18tiledConvolution1DPfS_S_ii,"ax",@progbits
	.align	128
        .global         _Z18tiledConvolution1DPfS_S_ii
        .type           _Z18tiledConvolution1DPfS_S_ii,@function
        .size           _Z18tiledConvolution1DPfS_S_ii,(.L_x_7 - _Z18tiledConvolution1DPfS_S_ii)
        .other          _Z18tiledConvolution1DPfS_S_ii,@"STO_CUDA_ENTRY STV_DEFAULT"
_Z18tiledConvolution1DPfS_S_ii:
.text._Z18tiledConvolution1DPfS_S_ii:
[----:B------:R-:W-:Y:S01]  /*0000*/  LDC R1, c[0x0][0x37c] ;  /* 0x0000df00ff017b82 */ /* 0x000fe20000000800 */
[----:B------:R-:W0:Y:S07]  /*0010*/  S2R R2, SR_TID.X ;  /* 0x0000000000027919 */ /* 0x000e2e0000002100 */
[----:B------:R-:W0:Y:S01]  /*0020*/  S2UR UR4, SR_CTAID.X ;  /* 0x00000000000479c3 */ /* 0x000e220000002500 */
[----:B------:R-:W1:Y:S07]  /*0030*/  LDCU UR5, c[0x0][0x398] ;  /* 0x00007300ff0577ac */ /* 0x000e6e0008000800 */
[----:B------:R-:W0:Y:S02]  /*0040*/  LDC R3, c[0x0][0x360] ;  /* 0x0000d800ff037b82 */ /* 0x000e240000000800 */
[----:B0-----:R-:W-:-:S05]  /*0050*/  IMAD R2, R3, UR4, R2 ;  /* 0x0000000403027c24 */ /* 0x001fca000f8e0202 */
[----:B-1----:R-:W-:-:S13]  /*0060*/  ISETP.GE.AND P0, PT, R2, UR5, PT ;  /* 0x0000000502007c0c */ /* 0x002fda000bf06270 */
[----:B------:R-:W-:Y:S05]  /*0070*/  @P0 EXIT ;  /* 0x000000000000094d */ /* 0x000fea0003800000 */
[----:B------:R-:W0:Y:S01]  /*0080*/  LDCU UR4, c[0x0][0x39c] ;  /* 0x00007380ff0477ac */ /* 0x000e220008000800 */
[----:B------:R-:W-:Y:S01]  /*0090*/  HFMA2 R0, -RZ, RZ, 0, 0 ;  /* 0x00000000ff007431 */ /* 0x000fe200000001ff */
[----:B------:R-:W1:Y:S01]  /*00a0*/  LDCU.64 UR8, c[0x0][0x358] ;  /* 0x00006b00ff0877ac */ /* 0x000e620008000a00 */
[----:B0-----:R-:W-:-:S09]  /*00b0*/  UISETP.GE.AND UP0, UPT, UR4, 0x1, UPT ;  /* 0x000000010400788c */ /* 0x001fd2000bf06270 */
[----:B-1----:R-:W-:Y:S05]  /*00c0*/  BRA.U !UP0, `(.L_x_0) ;  /* 0x0000000908847547 */ /* 0x002fea000b800000 */
[----:B------:R-:W-:Y:S01]  /*00d0*/  UISETP.GE.U32.AND UP0, UPT, UR4, 0x8, UPT ;  /* 0x000000080400788c */ /* 0x000fe2000bf06070 */
[----:B------:R-:W-:Y:S01]  /*00e0*/  IMAD.MOV.U32 R0, RZ, RZ, RZ ;  /* 0x000000ffff007224 */ /* 0x000fe200078e00ff */
[----:B------:R-:W-:Y:S01]  /*00f0*/  USHF.R.U32.HI UR6, URZ, 0x1, UR4 ;  /* 0x00000001ff067899 */ /* 0x000fe20008011604 */
[----:B------:R-:W-:Y:S01]  /*0100*/  MOV R3, RZ ;  /* 0x000000ff00037202 */ /* 0x000fe20000000f00 */
[----:B------:R-:W-:-:S04]  /*0110*/  ULOP3.LUT UR7, UR4, 0x7, URZ, 0xc0, !UPT ;  /* 0x0000000704077892 */ /* 0x000fc8000f8ec0ff */
[----:B------:R-:W-:Y:S01]  /*0120*/  VIADD R4, R2, -UR6 ;  /* 0x8000000602047c36 */ /* 0x000fe20008000000 */
[----:B------:R-:W-:Y:S01]  /*0130*/  UISETP.NE.AND UP1, UPT, UR7, URZ, UPT ;  /* 0x000000ff0700728c */ /* 0x000fe2000bf25270 */
[----:B------:R-:W-:Y:S10]  /*0140*/  BRA.U !UP0, `(.L_x_1) ;  /* 0x0000000508287547 */ /* 0x000ff4000b800000 */
[----:B------:R-:W0:Y:S01]  /*0150*/  LDC.64 R8, c[0x0][0x388] ;  /* 0x0000e200ff087b82 */ /* 0x000e220000000a00 */
[----:B------:R-:W-:Y:S01]  /*0160*/  ULOP3.LUT UR4, UR4, 0x7ffffff8, URZ, 0xc0, !UPT ;  /* 0x7ffffff804047892 */ /* 0x000fe2000f8ec0ff */
[----:B------:R-:W-:Y:S01]  /*0170*/  MOV R0, RZ ;  /* 0x000000ff00007202 */ /* 0x000fe20000000f00 */
[----:B------:R-:W-:Y:S01]  /*0180*/  IMAD.MOV.U32 R5, RZ, RZ, RZ ;  /* 0x000000ffff057224 */ /* 0x000fe200078e00ff */
[----:B------:R-:W1:Y:S03]  /*0190*/  LDCU UR5, c[0x0][0x398] ;  /* 0x00007300ff0577ac */ /* 0x000e660008000800 */
[----:B------:R-:W-:-:S07]  /*01a0*/  MOV R3, UR4 ;  /* 0x0000000400037c02 */ /* 0x000fce0008000f00 */
.L_x_2:
[----:B------:R-:W-:Y:S02]  /*01b0*/  IMAD.IADD R27, R4, 0x1, R5 ;  /* 0x00000001041b7824 */ /* 0x000fe400078e0205 */
[----:B0-----:R-:W-:-:S03]  /*01c0*/  IMAD.WIDE.U32 R14, R5, 0x4, R8 ;  /* 0x00000004050e7825 */ /* 0x001fc600078e0008 */
[----:B-1----:R-:W-:-:S04]  /*01d0*/  ISETP.GE.AND P6, PT, R27, UR5, PT ;  /* 0x000000051b007c0c */ /* 0x002fc8000bfc6270 */
[----:B------:R-:W-:-:S13]  /*01e0*/  ISETP.LT.OR P6, PT, R27, RZ, P6 ;  /* 0x000000ff1b00720c */ /* 0x000fda00037c1670 */
[----:B------:R-:W0:Y:S01]  /*01f0*/  @!P6 LDC.64 R6, c[0x0][0x380] ;  /* 0x0000e000ff06eb82 */ /* 0x000e220000000a00 */
[----:B------:R-:W2:Y:S01]  /*0200*/  @!P6 LDG.E R10, desc[UR8][R14.64] ;  /* 0x000000080e0ae981 */ /* 0x000ea2000c1e1900 */
[----:B0-----:R-:W-:-:S05]  /*0210*/  @!P6 IMAD.WIDE.U32 R6, R27, 0x4, R6 ;  /* 0x000000041b06e825 */ /* 0x001fca00078e0006 */
[----:B------:R0:W2:Y:S01]  /*0220*/  @!P6 LDG.E R11, desc[UR8][R6.64] ;  /* 0x00000008060be981 */ /* 0x0000a2000c1e1900 */
[C---:B------:R-:W-:Y:S01]  /*0230*/  VIADD R17, R27.reuse, 0x2 ;  /* 0x000000021b117836 */ /* 0x040fe20000000000 */
[----:B------:R-:W-:-:S04]  /*0240*/  IADD3 R16, PT, PT, R27, 0x1, RZ ;  /* 0x000000011b107810 */ /* 0x000fc80007ffe0ff */
[C---:B------:R-:W-:Y:S02]  /*0250*/  ISETP.GE.AND P5, PT, R16.reuse, UR5, PT ;  /* 0x0000000510007c0c */ /* 0x040fe4000bfa6270 */
[C---:B------:R-:W-:Y:S02]  /*0260*/  ISETP.GE.AND P4, PT, R17.reuse, UR5, PT ;  /* 0x0000000511007c0c */ /* 0x040fe4000bf86270 */
[----:B------:R-:W-:Y:S02]  /*0270*/  ISETP.LT.OR P5, PT, R16, RZ, P5 ;  /* 0x000000ff1000720c */ /* 0x000fe40002fa1670 */
[----:B------:R-:W-:Y:S01]  /*0280*/  ISETP.LT.OR P4, PT, R17, RZ, P4 ;  /* 0x000000ff1100720c */ /* 0x000fe20002781670 */
[C---:B0-----:R-:W-:Y:S01]  /*0290*/  VIADD R6, R27.reuse, 0x4 ;  /* 0x000000041b067836 */ /* 0x041fe20000000000 */
[C---:B------:R-:W-:Y:S02]  /*02a0*/  IADD3 R23, PT, PT, R27.reuse, 0x3, RZ ;  /* 0x000000031b177810 */ /* 0x040fe40007ffe0ff */
[----:B------:R-:W-:-:S02]  /*02b0*/  IADD3 R7, PT, PT, R27, 0x5, RZ ;  /* 0x000000051b077810 */ /* 0x000fc40007ffe0ff */
[C---:B------:R-:W-:Y:S02]  /*02c0*/  ISETP.GE.AND P3, PT, R23.reuse, UR5, PT ;  /* 0x0000000517007c0c */ /* 0x040fe4000bf66270 */
[C---:B------:R-:W-:Y:S02]  /*02d0*/  ISETP.GE.AND P2, PT, R6.reuse, UR5, PT ;  /* 0x0000000506007c0c */ /* 0x040fe4000bf46270 */
[----:B------:R-:W-:Y:S01]  /*02e0*/  ISETP.LT.OR P3, PT, R23, RZ, P3 ;  /* 0x000000ff1700720c */ /* 0x000fe20001f61670 */
[----:B------:R-:W0:Y:S01]  /*02f0*/  @!P5 LDC.64 R28, c[0x0][0x380] ;  /* 0x0000e000ff1cdb82 */ /* 0x000e220000000a00 */
[----:B------:R-:W-:Y:S01]  /*0300*/  ISETP.GE.AND P1, PT, R7, UR5, PT ;  /* 0x0000000507007c0c */ /* 0x000fe2000bf26270 */
[----:B------:R-:W-:Y:S01]  /*0310*/  VIADD R25, R27, 0x6 ;  /* 0x000000061b197836 */ /* 0x000fe20000000000 */
[----:B------:R-:W-:Y:S01]  /*0320*/  ISETP.LT.OR P2, PT, R6, RZ, P2 ;  /* 0x000000ff0600720c */ /* 0x000fe20001741670 */
[----:B------:R-:W3:Y:S04]  /*0330*/  @!P5 LDG.E R24, desc[UR8][R14.64+0x4] ;  /* 0x000004080e18d981 */ /* 0x000ee8000c1e1900 */
[----:B------:R-:W1:Y:S01]  /*0340*/  @!P4 LDC.64 R20, c[0x0][0x380] ;  /* 0x0000e000ff14cb82 */ /* 0x000e620000000a00 */
[----:B------:R-:W-:-:S02]  /*0350*/  ISETP.LT.OR P1, PT, R7, RZ, P1 ;  /* 0x000000ff0700720c */ /* 0x000fc40000f21670 */
[----:B------:R-:W-:-:S04]  /*0360*/  ISETP.GE.AND P0, PT, R25, UR5, PT ;  /* 0x0000000519007c0c */ /* 0x000fc8000bf06270 */
[----:B------:R-:W-:Y:S01]  /*0370*/  ISETP.LT.OR P0, PT, R25, RZ, P0 ;  /* 0x000000ff1900720c */ /* 0x000fe20000701670 */
[----:B------:R-:W4:Y:S01]  /*0380*/  @!P3 LDC.64 R18, c[0x0][0x380] ;  /* 0x0000e000ff12bb82 */ /* 0x000f220000000a00 */
[----:B------:R-:W-:Y:S01]  /*0390*/  IADD3 R27, PT, PT, R27, 0x7, RZ ;  /* 0x000000071b1b7810 */ /* 0x000fe20007ffe0ff */
[----:B------:R-:W5:Y:S06]  /*03a0*/  @!P2 LDG.E R26, desc[UR8][R14.64+0x10] ;  /* 0x000010080e1aa981 */ /* 0x000f6c000c1e1900 */
[----:B------:R-:W4:Y:S01]  /*03b0*/  @!P2 LDC.64 R12, c[0x0][0x380] ;  /* 0x0000e000ff0cab82 */ /* 0x000f220000000a00 */
[----:B0-----:R-:W-:-:S06]  /*03c0*/  @!P5 IMAD.WIDE.U32 R28, R16, 0x4, R28 ;  /* 0x00000004101cd825 */ /* 0x001fcc00078e001c */
[----:B------:R-:W3:Y:S01]  /*03d0*/  @!P5 LDG.E R29, desc[UR8][R28.64] ;  /* 0x000000081c1dd981 */ /* 0x000ee2000c1e1900 */
[----:B-1----:R-:W-:Y:S02]  /*03e0*/  @!P4 IMAD.WIDE.U32 R20, R17, 0x4, R20 ;  /* 0x000000041114c825 */ /* 0x002fe400078e0014 */
[----:B------:R-:W0:Y:S04]  /*03f0*/  @!P0 LDC.64 R16, c[0x0][0x380] ;  /* 0x0000e000ff108b82 */ /* 0x000e280000000a00 */
[----:B------:R-:W5:Y:S01]  /*0400*/  @!P4 LDG.E R21, desc[UR8][R20.64] ;  /* 0x000000081415c981 */ /* 0x000f62000c1e1900 */
[----:B----4-:R-:W-:-:S06]  /*0410*/  @!P3 IMAD.WIDE.U32 R18, R23, 0x4, R18 ;  /* 0x000000041712b825 */ /* 0x010fcc00078e0012 */
[----:B------:R-:W4:Y:S01]  /*0420*/  @!P3 LDG.E R19, desc[UR8][R18.64] ;  /* 0x000000081213b981 */ /* 0x000f22000c1e1900 */
[----:B------:R-:W-:-:S03]  /*0430*/  @!P2 IMAD.WIDE.U32 R12, R6, 0x4, R12 ;  /* 0x00000004060ca825 */ /* 0x000fc600078e000c */
[----:B------:R-:W5:Y:S04]  /*0440*/  @!P4 LDG.E R6, desc[UR8][R14.64+0x8] ;  /* 0x000008080e06c981 */ /* 0x000f68000c1e1900 */
[----:B------:R-:W4:Y:S01]  /*0450*/  @!P2 LDG.E R13, desc[UR8][R12.64] ;  /* 0x000000080c0da981 */ /* 0x000f22000c1e1900 */
[----:B0-----:R-:W-:-:S03]  /*0460*/  @!P0 IMAD.WIDE.U32 R16, R25, 0x4, R16 ;  /* 0x0000000419108825 */ /* 0x001fc600078e0010 */
[----:B------:R-:W4:Y:S04]  /*0470*/  @!P0 LDG.E R18, desc[UR8][R14.64+0x18] ;  /* 0x000018080e128981 */ /* 0x000f28000c1e1900 */
[----:B------:R-:W4:Y:S04]  /*0480*/  @!P1 LDG.E R25, desc[UR8][R14.64+0x14] ;  /* 0x000014080e199981 */ /* 0x000f28000c1e1900 */
[----:B------:R-:W4:Y:S01]  /*0490*/  @!P0 LDG.E R17, desc[UR8][R16.64] ;  /* 0x0000000810118981 */ /* 0x000f22000c1e1900 */
[----:B--2---:R-:W-:Y:S02]  /*04a0*/  @!P6 FFMA R0, R11, R10, R0 ;  /* 0x0000000a0b00e223 */ /* 0x004fe40000000000 */
[----:B------:R-:W0:Y:S01]  /*04b0*/  @!P1 LDC.64 R10, c[0x0][0x380] ;  /* 0x0000e000ff0a9b82 */ /* 0x000e220000000a00 */
[----:B------:R-:W-:-:S04]  /*04c0*/  ISETP.GE.AND P6, PT, R27, UR5, PT ;  /* 0x000000051b007c0c */ /* 0x000fc8000bfc6270 */
[----:B------:R-:W-:-:S13]  /*04d0*/  ISETP.LT.OR P6, PT, R27, RZ, P6 ;  /* 0x000000ff1b00720c */ /* 0x000fda00037c1670 */
[----:B------:R-:W1:Y:S01]  /*04e0*/  @!P6 LDC.64 R22, c[0x0][0x380] ;  /* 0x0000e000ff16eb82 */ /* 0x000e620000000a00 */
[----:B------:R-:W2:Y:S01]  /*04f0*/  @!P6 LDG.E R20, desc[UR8][R14.64+0x1c] ;  /* 0x00001c080e14e981 */ /* 0x000ea2000c1e1900 */
[----:B0-----:R-:W-:-:S03]  /*0500*/  @!P1 IMAD.WIDE.U32 R10, R7, 0x4, R10 ;  /* 0x00000004070a9825 */ /* 0x001fc600078e000a */
[----:B------:R-:W4:Y:S04]  /*0510*/  @!P3 LDG.E R7, desc[UR8][R14.64+0xc] ;  /* 0x00000c080e07b981 */ /* 0x000f28000c1e1900 */
[----:B------:R-:W2:Y:S01]  /*0520*/  @!P1 LDG.E R11, desc[UR8][R10.64] ;  /* 0x000000080a0b9981 */ /* 0x000ea2000c1e1900 */
[----:B-1----:R-:W-:-:S06]  /*0530*/  @!P6 IMAD.WIDE.U32 R22, R27, 0x4, R22 ;  /* 0x000000041b16e825 */ /* 0x002fcc00078e0016 */
[----:B------:R-:W2:Y:S01]  /*0540*/  @!P6 LDG.E R23, desc[UR8][R22.64] ;  /* 0x000000081617e981 */ /* 0x000ea2000c1e1900 */
[----:B---3--:R-:W-:Y:S01]  /*0550*/  @!P5 FFMA R0, R29, R24, R0 ;  /* 0x000000181d00d223 */ /* 0x008fe20000000000 */
[----:B------:R-:W-:-:S03]  /*0560*/  IADD3 R5, PT, PT, R5, 0x8, RZ ;  /* 0x0000000805057810 */ /* 0x000fc60007ffe0ff */
[----:B-----5:R-:W-:-:S04]  /*0570*/  @!P4 FFMA R0, R21, R6, R0 ;  /* 0x000000061500c223 */ /* 0x020fc80000000000 */
[----:B----4-:R-:W-:-:S04]  /*0580*/  @!P3 FFMA R0, R19, R7, R0 ;  /* 0x000000071300b223 */ /* 0x010fc80000000000 */
[----:B------:R-:W-:-:S04]  /*0590*/  @!P2 FFMA R0, R13, R26, R0 ;  /* 0x0000001a0d00a223 */ /* 0x000fc80000000000 */
[----:B--2---:R-:W-:Y:S01]  /*05a0*/  @!P1 FFMA R0, R11, R25, R0 ;  /* 0x000000190b009223 */ /* 0x004fe20000000000 */
[----:B------:R-:W-:-:S03]  /*05b0*/  ISETP.NE.AND P1, PT, R5, R3, PT ;  /* 0x000000030500720c */ /* 0x000fc60003f25270 */
[----:B------:R-:W-:-:S04]  /*05c0*/  @!P0 FFMA R0, R17, R18, R0 ;  /* 0x0000001211008223 */ /* 0x000fc80000000000 */
[----:B------:R-:W-:-:S06]  /*05d0*/  @!P6 FFMA R0, R23, R20, R0 ;  /* 0x000000141700e223 */ /* 0x000fcc0000000000 */
[----:B------:R-:W-:Y:S05]  /*05e0*/  @P1 BRA `(.L_x_2) ;  /* 0xfffffff800f01947 */ /* 0x000fea000383ffff */
.L_x_1:
[----:B------:R-:W-:Y:S05]  /*05f0*/  BRA.U !UP1, `(.L_x_0) ;  /* 0x0000000509387547 */ /* 0x000fea000b800000 */
[----:B------:R-:W0:Y:S01]  /*0600*/  LDCU UR4, c[0x0][0x39c] ;  /* 0x00007380ff0477ac */ /* 0x000e220008000800 */
[----:B------:R-:W-:Y:S02]  /*0610*/  UISETP.GE.U32.AND UP0, UPT, UR7, 0x4, UPT ;  /* 0x000000040700788c */ /* 0x000fe4000bf06070 */
[----:B0-----:R-:W-:-:S04]  /*0620*/  ULOP3.LUT UR6, UR4, 0x3, URZ, 0xc0, !UPT ;  /* 0x0000000304067892 */ /* 0x001fc8000f8ec0ff */
[----:B------:R-:W-:-:S03]  /*0630*/  UISETP.NE.AND UP1, UPT, UR6, URZ, UPT ;  /* 0x000000ff0600728c */ /* 0x000fc6000bf25270 */
[----:B------:R-:W-:Y:S08]  /*0640*/  BRA.U !UP0, `(.L_x_3) ;  /* 0x00000001088c7547 */ /* 0x000ff0000b800000 */
[----:B------:R-:W-:Y:S01]  /*0650*/  IMAD.IADD R17, R4, 0x1, R3 ;  /* 0x0000000104117824 */ /* 0x000fe200078e0203 */
[----:B------:R-:W0:Y:S03]  /*0660*/  LDC.64 R8, c[0x0][0x388] ;  /* 0x0000e200ff087b82 */ /* 0x000e260000000a00 */
[C---:B------:R-:W-:Y:S01]  /*0670*/  VIADD R5, R17.reuse, 0x3 ;  /* 0x0000000311057836 */ /* 0x040fe20000000000 */
[C---:B------:R-:W-:Y:S02]  /*0680*/  ISETP.GE.AND P0, PT, R17.reuse, UR5, PT ;  /* 0x0000000511007c0c */ /* 0x040fe4000bf06270 */
[C---:B------:R-:W-:Y:S02]  /*0690*/  IADD3 R19, PT, PT, R17.reuse, 0x1, RZ ;  /* 0x0000000111137810 */ /* 0x040fe40007ffe0ff */
[C---:B------:R-:W-:Y:S02]  /*06a0*/  IADD3 R21, PT, PT, R17.reuse, 0x2, RZ ;  /* 0x0000000211157810 */ /* 0x040fe40007ffe0ff */
[----:B------:R-:W-:-:S02]  /*06b0*/  ISETP.LT.OR P0, PT, R17, RZ, P0 ;  /* 0x000000ff1100720c */ /* 0x000fc40000701670 */
[----:B------:R-:W-:Y:S02]  /*06c0*/  ISETP.GE.AND P1, PT, R19, UR5, PT ;  /* 0x0000000513007c0c */ /* 0x000fe4000bf26270 */
[----:B------:R-:W-:Y:S02]  /*06d0*/  ISETP.GE.AND P2, PT, R21, UR5, PT ;  /* 0x0000000515007c0c */ /* 0x000fe4000bf46270 */
[----:B------:R-:W-:Y:S02]  /*06e0*/  ISETP.LT.OR P1, PT, R19, RZ, P1 ;  /* 0x000000ff1300720c */ /* 0x000fe40000f21670 */
[----:B------:R-:W-:Y:S02]  /*06f0*/  ISETP.LT.OR P2, PT, R21, RZ, P2 ;  /* 0x000000ff1500720c */ /* 0x000fe40001741670 */
[----:B------:R-:W-:-:S03]  /*0700*/  ISETP.GE.AND P3, PT, R5, UR5, PT ;  /* 0x0000000505007c0c */ /* 0x000fc6000bf66270 */
[----:B------:R-:W1:Y:S01]  /*0710*/  @!P0 LDC.64 R14, c[0x0][0x380] ;  /* 0x0000e000ff0e8b82 */ /* 0x000e620000000a00 */
[----:B------:R-:W-:Y:S01]  /*0720*/  ISETP.LT.OR P3, PT, R5, RZ, P3 ;  /* 0x000000ff0500720c */ /* 0x000fe20001f61670 */
[----:B0-----:R-:W-:-:S05]  /*0730*/  IMAD.WIDE.U32 R8, R3, 0x4, R8 ;  /* 0x0000000403087825 */ /* 0x001fca00078e0008 */
[----:B------:R-:W2:Y:S01]  /*0740*/  @!P0 LDG.E R16, desc[UR8][R8.64] ;  /* 0x0000000808108981 */ /* 0x000ea2000c1e1900 */
[----:B------:R-:W0:Y:S06]  /*0750*/  @!P1 LDC.64 R12, c[0x0][0x380] ;  /* 0x0000e000ff0c9b82 */ /* 0x000e2c0000000a00 */
[----:B------:R-:W3:Y:S02]  /*0760*/  @!P3 LDG.E R18, desc[UR8][R8.64+0xc] ;  /* 0x00000c080812b981 */ /* 0x000ee4000c1e1900 */
[----:B------:R-:W4:Y:S08]  /*0770*/  @!P2 LDC.64 R10, c[0x0][0x380] ;  /* 0x0000e000ff0aab82 */ /* 0x000f300000000a00 */
[----:B------:R-:W5:Y:S01]  /*0780*/  @!P3 LDC.64 R6, c[0x0][0x380] ;  /* 0x0000e000ff06bb82 */ /* 0x000f620000000a00 */
[----:B-1----:R-:W-:-:S02]  /*0790*/  @!P0 IMAD.WIDE.U32 R14, R17, 0x4, R14 ;  /* 0x00000004110e8825 */ /* 0x002fc400078e000e */
[----:B------:R-:W3:Y:S04]  /*07a0*/  @!P1 LDG.E R17, desc[UR8][R8.64+0x4] ;  /* 0x0000040808119981 */ /* 0x000ee8000c1e1900 */
[----:B------:R-:W2:Y:S01]  /*07b0*/  @!P0 LDG.E R15, desc[UR8][R14.64] ;  /* 0x000000080e0f8981 */ /* 0x000ea2000c1e1900 */
[----:B0-----:R-:W-:-:S06]  /*07c0*/  @!P1 IMAD.WIDE.U32 R12, R19, 0x4, R12 ;  /* 0x00000004130c9825 */ /* 0x001fcc00078e000c */
[----:B------:R-:W3:Y:S01]  /*07d0*/  @!P1 LDG.E R13, desc[UR8][R12.64] ;  /* 0x000000080c0d9981 */ /* 0x000ee2000c1e1900 */
[----:B----4-:R-:W-:-:S06]  /*07e0*/  @!P2 IMAD.WIDE.U32 R10, R21, 0x4, R10 ;  /* 0x00000004150aa825 */ /* 0x010fcc00078e000a */
[----:B------:R-:W4:Y:S01]  /*07f0*/  @!P2 LDG.E R11, desc[UR8][R10.64] ;  /* 0x000000080a0ba981 */ /* 0x000f22000c1e1900 */
[----:B-----5:R-:W-:-:S03]  /*0800*/  @!P3 IMAD.WIDE.U32 R6, R5, 0x4, R6 ;  /* 0x000000040506b825 */ /* 0x020fc600078e0006 */
[----:B------:R-:W4:Y:S04]  /*0810*/  @!P2 LDG.E R5, desc[UR8][R8.64+0x8] ;  /* 0x000008080805a981 */ /* 0x000f28000c1e1900 */
[----:B------:R-:W5:Y:S01]  /*0820*/  @!P3 LDG.E R7, desc[UR8][R6.64] ;  /* 0x000000080607b981 */ /* 0x000f62000c1e1900 */
[----:B------:R-:W-:Y:S01]  /*0830*/  IADD3 R3, PT, PT, R3, 0x4, RZ ;  /* 0x0000000403037810 */ /* 0x000fe20007ffe0ff */
[----:B--2---:R-:W-:-:S04]  /*0840*/  @!P0 FFMA R0, R15, R16, R0 ;  /* 0x000000100f008223 */ /* 0x004fc80000000000 */
[----:B---3--:R-:W-:-:S04]  /*0850*/  @!P1 FFMA R0, R13, R17, R0 ;  /* 0x000000110d009223 */ /* 0x008fc80000000000 */
[----:B----4-:R-:W-:-:S04]  /*0860*/  @!P2 FFMA R0, R11, R5, R0 ;  /* 0x000000050b00a223 */ /* 0x010fc80000000000 */
[----:B-----5:R-:W-:-:S07]  /*0870*/  @!P3 FFMA R0, R7, R18, R0 ;  /* 0x000000120700b223 */ /* 0x020fce0000000000 */
.L_x_3:
[----:B------:R-:W-:Y:S05]  /*0880*/  BRA.U !UP1, `(.L_x_0) ;  /* 0x0000000109947547 */ /* 0x000fea000b800000 */
[----:B------:R-:W-:Y:S02]  /*0890*/  UISETP.NE.AND UP0, UPT, UR6, 0x1, UPT ;  /* 0x000000010600788c */ /* 0x000fe4000bf05270 */
[----:B------:R-:W-:-:S04]  /*08a0*/  ULOP3.LUT UR4, UR4, 0x1, URZ, 0xc0, !UPT ;  /* 0x0000000104047892 */ /* 0x000fc8000f8ec0ff */
[----:B------:R-:W-:-:S03]  /*08b0*/  UISETP.NE.U32.AND UP1, UPT, UR4, 0x1, UPT ;  /* 0x000000010400788c */ /* 0x000fc6000bf25070 */
[----:B------:R-:W-:Y:S08]  /*08c0*/  BRA.U !UP0, `(.L_x_4) ;  /* 0x00000001084c7547 */ /* 0x000ff0000b800000 */
[----:B------:R-:W-:Y:S01]  /*08d0*/  IADD3 R5, PT, PT, R4, R3, RZ ;  /* 0x0000000304057210 */ /* 0x000fe20007ffe0ff */
[----:B------:R-:W0:Y:S03]  /*08e0*/  LDC.64 R6, c[0x0][0x388] ;  /* 0x0000e200ff067b82 */ /* 0x000e260000000a00 */
[C---:B------:R-:W-:Y:S01]  /*08f0*/  ISETP.GE.AND P0, PT, R5.reuse, UR5, PT ;  /* 0x0000000505007c0c */ /* 0x040fe2000bf06270 */
[----:B------:R-:W-:-:S03]  /*0900*/  VIADD R15, R5, 0x1 ;  /* 0x00000001050f7836 */ /* 0x000fc60000000000 */
[----:B------:R-:W-:Y:S02]  /*0910*/  ISETP.LT.OR P0, PT, R5, RZ, P0 ;  /* 0x000000ff0500720c */ /* 0x000fe40000701670 */
[----:B------:R-:W-:-:S04]  /*0920*/  ISETP.GE.AND P1, PT, R15, UR5, PT ;  /* 0x000000050f007c0c */ /* 0x000fc8000bf26270 */
[----:B------:R-:W-:-:S07]  /*0930*/  ISETP.LT.OR P1, PT, R15, RZ, P1 ;  /* 0x000000ff0f00720c */ /* 0x000fce0000f21670 */
[----:B------:R-:W1:Y:S01]  /*0940*/  @!P0 LDC.64 R8, c[0x0][0x380] ;  /* 0x0000e000ff088b82 */ /* 0x000e620000000a00 */
[----:B0-----:R-:W-:-:S07]  /*0950*/  IMAD.WIDE.U32 R10, R3, 0x4, R6 ;  /* 0x00000004030a7825 */ /* 0x001fce00078e0006 */
[----:B------:R-:W0:Y:S01]  /*0960*/  @!P1 LDC.64 R12, c[0x0][0x380] ;  /* 0x0000e000ff0c9b82 */ /* 0x000e220000000a00 */
[----:B-1----:R-:W-:Y:S02]  /*0970*/  @!P0 IMAD.WIDE.U32 R6, R5, 0x4, R8 ;  /* 0x0000000405068825 */ /* 0x002fe400078e0008 */
[----:B------:R-:W2:Y:S04]  /*0980*/  @!P0 LDG.E R5, desc[UR8][R10.64] ;  /* 0x000000080a058981 */ /* 0x000ea8000c1e1900 */
[----:B------:R-:W2:Y:S01]  /*0990*/  @!P0 LDG.E R7, desc[UR8][R6.64] ;  /* 0x0000000806078981 */ /* 0x000ea2000c1e1900 */
[----:B0-----:R-:W-:-:S03]  /*09a0*/  @!P1 IMAD.WIDE.U32 R8, R15, 0x4, R12 ;  /* 0x000000040f089825 */ /* 0x001fc600078e000c */
[----:B------:R-:W3:Y:S04]  /*09b0*/  @!P1 LDG.E R12, desc[UR8][R10.64+0x4] ;  /* 0x000004080a0c9981 */ /* 0x000ee8000c1e1900 */
[----:B------:R-:W3:Y:S01]  /*09c0*/  @!P1 LDG.E R9, desc[UR8][R8.64] ;  /* 0x0000000808099981 */ /* 0x000ee2000c1e1900 */
[----:B------:R-:W-:Y:S01]  /*09d0*/  IADD3 R3, PT, PT, R3, 0x2, RZ ;  /* 0x0000000203037810 */ /* 0x000fe20007ffe0ff */
[----:B--2---:R-:W-:-:S04]  /*09e0*/  @!P0 FFMA R0, R7, R5, R0 ;  /* 0x0000000507008223 */ /* 0x004fc80000000000 */
[----:B---3--:R-:W-:-:S07]  /*09f0*/  @!P1 FFMA R0, R9, R12, R0 ;  /* 0x0000000c09009223 */ /* 0x008fce0000000000 */
.L_x_4:
[----:B------:R-:W-:Y:S05]  /*0a00*/  BRA.U UP1, `(.L_x_0) ;  /* 0x0000000101347547 */ /* 0x000fea000b800000 */
[----:B------:R-:W-:Y:S01]  /*0a10*/  IADD3 R9, PT, PT, R4, R3, RZ ;  /* 0x0000000304097210 */ /* 0x000fe20007ffe0ff */
[----:B------:R-:W-:Y:S03]  /*0a20*/  BSSY.RECONVERGENT B0, `(.L_x_0) ;  /* 0x000000b000007945 */ /* 0x000fe60003800200 */
[----:B------:R-:W-:-:S04]  /*0a30*/  ISETP.GE.AND P0, PT, R9, UR5, PT ;  /* 0x0000000509007c0c */ /* 0x000fc8000bf06270 */
[----:B------:R-:W-:-:S13]  /*0a40*/  ISETP.LT.OR P0, PT, R9, RZ, P0 ;  /* 0x000000ff0900720c */ /* 0x000fda0000701670 */
[----:B------:R-:W-:Y:S05]  /*0a50*/  @P0 BRA `(.L_x_5) ;  /* 0x00000000001c0947 */ /* 0x000fea0003800000 */
[----:B------:R-:W0:Y:S08]  /*0a60*/  LDC.64 R4, c[0x0][0x380] ;  /* 0x0000e000ff047b82 */ /* 0x000e300000000a00 */
[----:B------:R-:W1:Y:S01]  /*0a70*/  LDC.64 R6, c[0x0][0x388] ;  /* 0x0000e200ff067b82 */ /* 0x000e620000000a00 */
[----:B0-----:R-:W-:-:S06]  /*0a80*/  IMAD.WIDE.U32 R4, R9, 0x4, R4 ;  /* 0x0000000409047825 */ /* 0x001fcc00078e0004 */
[----:B------:R-:W2:Y:S01]  /*0a90*/  LDG.E R5, desc[UR8][R4.64] ;  /* 0x0000000804057981 */ /* 0x000ea2000c1e1900 */
[----:B-1----:R-:W-:-:S06]  /*0aa0*/  IMAD.WIDE.U32 R6, R3, 0x4, R6 ;  /* 0x0000000403067825 */ /* 0x002fcc00078e0006 */
[----:B------:R-:W2:Y:S02]  /*0ab0*/  LDG.E R6, desc[UR8][R6.64] ;  /* 0x0000000806067981 */ /* 0x000ea4000c1e1900 */
[----:B--2---:R-:W-:-:S07]  /*0ac0*/  FFMA R0, R5, R6, R0 ;  /* 0x0000000605007223 */ /* 0x004fce0000000000 */
.L_x_5:
[----:B------:R-:W-:Y:S05]  /*0ad0*/  BSYNC.RECONVERGENT B0 ;  /* 0x0000000000007941 */ /* 0x000fea0003800200 */
.L_x_0:
[----:B------:R-:W0:Y:S02]  /*0ae0*/  LDC.64 R4, c[0x0][0x390] ;  /* 0x0000e400ff047b82 */ /* 0x000e240000000a00 */
[----:B0-----:R-:W-:-:S05]  /*0af0*/  IMAD.WIDE R2, R2, 0x4, R4 ;  /* 0x0000000402027825 */ /* 0x001fca00078e0204 */
[----:B------:R-:W-:Y:S01]  /*0b00*/  STG.E desc[UR8][R2.64], R0 ;  /* 0x0000000002007986 */ /* 0x000fe2000c101908 */
[----:B------:R-:W-:Y:S05]  /*0b10*/  EXIT ;  /* 0x000000000000794d */ /* 0x000fea0003800000 */
.L_x_6:
[----:B------:R-:W-:-:S00]  /*0b20*/  BRA `(.L_x_6) ;  /* 0xfffffffc00fc7947 */ /* 0x000fc0000383ffff */
[----:B------:R-:W-:-:S00]  /*0b30*/  NOP ;  /* 0x0000000000007918 */ /* 0x000fc00000000000 */
        /* <DEDUP_REMOVED lines=12> */
.L_x_7:


//--------------------- .nv.shared.reserved.0     --------------------------
	.section	.nv.shared.reserved.0,"aw",@nobits
	.weak		__nv_reservedSMEM_offset_0_alias
	.size		__nv_reservedSMEM_offset_0_alias, 0, 64
	.other		__nv_reservedSMEM_offset_0_alias,@"STO_CUDA_RESERVED_SHARED STV_DEFAULT"
__nv_reservedSMEM_offset_0_alias:
	.zero		0
	.zero		64


//--------------------- .nv.constant0._Z18tiledConvolution1DPfS_S_ii --------------------------
	.section	.nv.constant0._Z18tiledConvolution1DPfS_S_ii,"a",@progbits
	.sectionflags	@""
	.align	4
.nv.constant0._Z18tiledConvolution1DPfS_S_ii:
	.zero		928


//--------------------- SYMBOLS --------------------------

	.type		.nv.reservedSmem.offset0,@object
	.size		.nv.reservedSmem.offset0,0x4
